	.headerflags	@"EF_CUDA_TEXMODE_UNIFIED EF_CUDA_64BIT_ADDRESS EF_CUDA_ACCELERATORS EF_CUDA_SM90 EF_CUDA_VIRTUAL_SM(EF_CUDA_SM90)"
	.elftype	@"ET_EXEC"


//--------------------- .nv.info                  --------------------------
	.section	.nv.info,"",@"SHT_CUDA_INFO"
	.align	4


	//----- nvinfo : EIATTR_REGCOUNT
	.align		4
        /*0000*/ 	.byte	0x04, 0x2f
        /*0002*/ 	.short	(.L_3 - .L_2)
	.align		4
.L_2:
        /*0004*/ 	.word	index@(triton_poi_fused__native_batch_norm_legit_no_training_0)
        /*0008*/ 	.word	0x00000011


	//----- nvinfo : EIATTR_MIN_STACK_SIZE
	.align		4
.L_3:
        /*000c*/ 	.byte	0x04, 0x12
        /*000e*/ 	.short	(.L_5 - .L_4)
	.align		4
.L_4:
        /*0010*/ 	.word	index@(triton_poi_fused__native_batch_norm_legit_no_training_0)
        /*0014*/ 	.word	0x00000000


	//----- nvinfo : EIATTR_FRAME_SIZE
	.align		4
.L_5:
        /*0018*/ 	.byte	0x04, 0x11
        /*001a*/ 	.short	(.L_7 - .L_6)
	.align		4
.L_6:
        /*001c*/ 	.word	index@(triton_poi_fused__native_batch_norm_legit_no_training_0)
        /*0020*/ 	.word	0x00000000


	//----- nvinfo : EIATTR_MIN_STACK_SIZE
	.align		4
.L_7:
        /*0024*/ 	.byte	0x04, 0x12
        /*0026*/ 	.short	(.L_9 - .L_8)
	.align		4
.L_8:
        /*0028*/ 	.word	index@(triton_poi_fused__native_batch_norm_legit_no_training_0)
        /*002c*/ 	.word	0x00000000
.L_9:


//--------------------- .nv.info.triton_poi_fused__native_batch_norm_legit_no_training_0 --------------------------
	.section	.nv.info.triton_poi_fused__native_batch_norm_legit_no_training_0,"",@"SHT_CUDA_INFO"
	.sectionflags	@""
	.align	4


	//----- nvinfo : EIATTR_CUDA_API_VERSION
	.align		4
        /*0000*/ 	.byte	0x04, 0x37
        /*0002*/ 	.short	(.L_11 - .L_10)
.L_10:
        /*0004*/ 	.word	0x0000007c


	//----- nvinfo : EIATTR_KPARAM_INFO
	.align		4
.L_11:
        /*0008*/ 	.byte	0x04, 0x17
        /*000a*/ 	.short	(.L_13 - .L_12)
.L_12:
        /*000c*/ 	.word	0x00000000
        /*0010*/ 	.short	0x0006
        /*0012*/ 	.short	0x0030
        /*0014*/ 	.byte	0x00, 0xf0, 0x11, 0x00


	//----- nvinfo : EIATTR_KPARAM_INFO
	.align		4
.L_13:
        /*0018*/ 	.byte	0x04, 0x17
        /*001a*/ 	.short	(.L_15 - .L_14)
.L_14:
        /*001c*/ 	.word	0x00000000
        /*0020*/ 	.short	0x0005
        /*0022*/ 	.short	0x0028
        /*0024*/ 	.byte	0x00, 0xf4, 0x21, 0x00


	//----- nvinfo : EIATTR_KPARAM_INFO
	.align		4
.L_15:
        /*0028*/ 	.byte	0x04, 0x17
        /*002a*/ 	.short	(.L_17 - .L_16)
.L_16:
        /*002c*/ 	.word	0x00000000
        /*0030*/ 	.short	0x0004
        /*0032*/ 	.short	0x0020
        /*0034*/ 	.byte	0x00, 0xf4, 0x21, 0x00


	//----- nvinfo : EIATTR_KPARAM_INFO
	.align		4
.L_17:
        /*0038*/ 	.byte	0x04, 0x17
        /*003a*/ 	.short	(.L_19 - .L_18)
.L_18:
        /*003c*/ 	.word	0x00000000
        /*0040*/ 	.short	0x0003
        /*0042*/ 	.short	0x0018
        /*0044*/ 	.byte	0x00, 0xf4, 0x21, 0x00


	//----- nvinfo : EIATTR_KPARAM_INFO
	.align		4
.L_19:
        /*0048*/ 	.byte	0x04, 0x17
        /*004a*/ 	.short	(.L_21 - .L_20)
.L_20:
        /*004c*/ 	.word	0x00000000
        /*0050*/ 	.short	0x0002
        /*0052*/ 	.short	0x0010
        /*0054*/ 	.byte	0x00, 0xf4, 0x21, 0x00


	//----- nvinfo : EIATTR_KPARAM_INFO
	.align		4
.L_21:
        /*0058*/ 	.byte	0x04, 0x17
        /*005a*/ 	.short	(.L_23 - .L_22)
.L_22:
        /*005c*/ 	.word	0x00000000
        /*0060*/ 	.short	0x0001
        /*0062*/ 	.short	0x0008
        /*0064*/ 	.byte	0x00, 0xf4, 0x21, 0x00


	//----- nvinfo : EIATTR_KPARAM_INFO
	.align		4
.L_23:
        /*0068*/ 	.byte	0x04, 0x17
        /*006a*/ 	.short	(.L_25 - .L_24)
.L_24:
        /*006c*/ 	.word	0x00000000
        /*0070*/ 	.short	0x0000
        /*0072*/ 	.short	0x0000
        /*0074*/ 	.byte	0x00, 0xf4, 0x21, 0x00


	//----- nvinfo : EIATTR_SPARSE_MMA_MASK
	.align		4
.L_25:
        /*0078*/ 	.byte	0x03, 0x50
        /*007a*/ 	.short	0x0000


	//----- nvinfo : EIATTR_MAXREG_COUNT
	.align		4
        /*007c*/ 	.byte	0x03, 0x1b
        /*007e*/ 	.short	0x00ff


	//----- nvinfo : EIATTR_EXIT_INSTR_OFFSETS
	.align		4
        /*0080*/ 	.byte	0x04, 0x1c
        /*0082*/ 	.short	(.L_27 - .L_26)


	//   ....[0]....
.L_26:
        /*0084*/ 	.word	0x00000320


	//----- nvinfo : EIATTR_REQNTID
	.align		4
.L_27:
        /*0088*/ 	.byte	0x04, 0x10
        /*008a*/ 	.short	(.L_29 - .L_28)
.L_28:
        /*008c*/ 	.word	0x00000080
        /*0090*/ 	.word	0x00000001
        /*0094*/ 	.word	0x00000001


	//----- nvinfo : EIATTR_CBANK_PARAM_SIZE
	.align		4
.L_29:
        /*0098*/ 	.byte	0x03, 0x19
        /*009a*/ 	.short	0x0034


	//----- nvinfo : EIATTR_PARAM_CBANK
	.align		4
        /*009c*/ 	.byte	0x04, 0x0a
        /*009e*/ 	.short	(.L_31 - .L_30)
	.align		4
.L_30:
        /*00a0*/ 	.word	index@(.nv.constant0.triton_poi_fused__native_batch_norm_legit_no_training_0)
        /*00a4*/ 	.short	0x0210
        /*00a6*/ 	.short	0x0034


	//----- nvinfo : EIATTR_SW_WAR
	.align		4
.L_31:
        /*00a8*/ 	.byte	0x04, 0x36
        /*00aa*/ 	.short	(.L_33 - .L_32)
.L_32:
        /*00ac*/ 	.word	0x00000008
.L_33:


//--------------------- .nv.callgraph             --------------------------
	.section	.nv.callgraph,"",@"SHT_CUDA_CALLGRAPH"
	.align	4
	.sectionentsize	8
	.align		4
        /*0000*/ 	.word	0x00000000
	.align		4
        /*0004*/ 	.word	0xffffffff
	.align		4
        /*0008*/ 	.word	0x00000000
	.align		4
        /*000c*/ 	.word	0xfffffffe
	.align		4
        /*0010*/ 	.word	0x00000000
	.align		4
        /*0014*/ 	.word	0xfffffffd
	.align		4
        /*0018*/ 	.word	0x00000000
	.align		4
        /*001c*/ 	.word	0xfffffffc


//--------------------- .nv.constant4             --------------------------
	.section	.nv.constant4,"a",@progbits
	.align	8
	.align		8
.nv.constant4:
        /*0000*/ 	.dword	_$_str
	.align		8
        /*0008*/ 	.dword	_$_str_$_2


//--------------------- .text.triton_poi_fused__native_batch_norm_legit_no_training_0 --------------------------
	.section	.text.triton_poi_fused__native_batch_norm_legit_no_training_0,"ax",@progbits
	.align	128
        .global         triton_poi_fused__native_batch_norm_legit_no_training_0
        .type           triton_poi_fused__native_batch_norm_legit_no_training_0,@function
        .size           triton_poi_fused__native_batch_norm_legit_no_training_0,(.L_x_1 - triton_poi_fused__native_batch_norm_legit_no_training_0)
        .other          triton_poi_fused__native_batch_norm_legit_no_training_0,@"STO_CUDA_ENTRY STV_DEFAULT"
triton_poi_fused__native_batch_norm_legit_no_training_0:
.text.triton_poi_fused__native_batch_norm_legit_no_training_0:
[----:B------:R-:W-:Y:S01]  /*0000*/  LDC R1, c[0x0][0x28] ;  /* 0x00000a00ff017b82 */ /* 0x000fe20000000800 */
[----:B------:R-:W1:Y:S07]  /*0010*/  S2R R0, SR_TID.X ;  /* 0x0000000000007919 */ /* 0x000e6e0000002100 */
[----:B------:R-:W2:Y:S01]  /*0020*/  LDC.64 R6, c[0x0][0x220] ;  /* 0x00008800ff067b82 */ /* 0x000ea20000000a00 */
[----:B------:R-:W-:Y:S01]  /*0030*/  ULDC.64 UR4, c[0x0][0x208] ;  /* 0x0000820000047ab9 */ /* 0x000fe20000000a00 */
[----:B------:R-:W3:Y:S06]  /*0040*/  S2R R5, SR_CTAID.X ;  /* 0x0000000000057919 */ /* 0x000eec0000002500 */
[----:B------:R-:W4:Y:S08]  /*0050*/  LDC.64 R8, c[0x0][0x228] ;  /* 0x00008a00ff087b82 */ /* 0x000f300000000a00 */
[----:B------:R-:W5:Y:S01]  /*0060*/  LDC.64 R10, c[0x0][0x230] ;  /* 0x00008c00ff0a7b82 */ /* 0x000f620000000a00 */
[----:B-1----:R-:W-:-:S02]  /*0070*/  SHF.L.U32 R0, R0, 0x1, RZ ;  /* 0x0000000100007819 */ /* 0x002fc400000006ff */
[----:B---3--:R-:W-:Y:S02]  /*0080*/  SHF.R.S32.HI R3, RZ, 0x17, R5 ;  /* 0x00000017ff037819 */ /* 0x008fe40000011405 */
[----:B------:R-:W-:Y:S02]  /*0090*/  LOP3.LUT R0, R0, 0xfe, RZ, 0xc0, !PT ;  /* 0x000000fe00007812 */ /* 0x000fe400078ec0ff */
[----:B------:R-:W-:Y:S02]  /*00a0*/  SGXT R3, R3, 0x1 ;  /* 0x000000010303781a */ /* 0x000fe40000000200 */
[----:B------:R-:W-:-:S04]  /*00b0*/  LEA R0, R5, R0, 0x8 ;  /* 0x0000000005007211 */ /* 0x000fc800078e40ff */
[----:B------:R-:W-:-:S04]  /*00c0*/  LEA.HI R3, R3, R0, RZ, 0x8 ;  /* 0x0000000003037211 */ /* 0x000fc800078f40ff */
[----:B------:R-:W-:-:S05]  /*00d0*/  SHF.R.S32.HI R3, RZ, 0x8, R3 ;  /* 0x00000008ff037819 */ /* 0x000fca0000011403 */
[----:B------:R-:W-:-:S05]  /*00e0*/  IMAD.HI R2, R3, 0x2aaaaaab, RZ ;  /* 0x2aaaaaab03027827 */ /* 0x000fca00078e02ff */
[----:B------:R-:W-:-:S04]  /*00f0*/  SHF.R.U32.HI R5, RZ, 0x1f, R2 ;  /* 0x0000001fff057819 */ /* 0x000fc80000011602 */
[----:B------:R-:W-:Y:S02]  /*0100*/  LEA.HI R2, R2, R5, RZ, 0x1e ;  /* 0x0000000502027211 */ /* 0x000fe400078ff0ff */
[----:B------:R-:W1:Y:S03]  /*0110*/  LDC.64 R4, c[0x0][0x218] ;  /* 0x00008600ff047b82 */ /* 0x000e660000000a00 */
[----:B------:R-:W-:-:S04]  /*0120*/  IMAD R13, R2, -0x18, R3 ;  /* 0xffffffe8020d7824 */ /* 0x000fc800078e0203 */
[C---:B--2---:R-:W-:Y:S01]  /*0130*/  IMAD.WIDE R6, R13.reuse, 0x4, R6 ;  /* 0x000000040d067825 */ /* 0x044fe200078e0206 */
[----:B------:R-:W2:Y:S05]  /*0140*/  LDC.64 R2, c[0x0][0x210] ;  /* 0x00008400ff027b82 */ /* 0x000eaa0000000a00 */
[----:B------:R-:W3:Y:S01]  /*0150*/  LDG.E.EL R6, desc[UR4][R6.64] ;  /* 0x0000000406067981 */ /* 0x000ee2000c2e1900 */
[----:B----4-:R-:W-:-:S04]  /*0160*/  IMAD.WIDE R8, R13, 0x4, R8 ;  /* 0x000000040d087825 */ /* 0x010fc800078e0208 */
[C---:B-----5:R-:W-:Y:S02]  /*0170*/  IMAD.WIDE R10, R13.reuse, 0x4, R10 ;  /* 0x000000040d0a7825 */ /* 0x060fe400078e020a */
[----:B------:R-:W4:Y:S02]  /*0180*/  LDG.E.EL R8, desc[UR4][R8.64] ;  /* 0x0000000408087981 */ /* 0x000f24000c2e1900 */
[----:B-1----:R-:W-:Y:S02]  /*0190*/  IMAD.WIDE R4, R13, 0x4, R4 ;  /* 0x000000040d047825 */ /* 0x002fe400078e0204 */
[----:B------:R-:W4:Y:S04]  /*01a0*/  LDG.E.EL R11, desc[UR4][R10.64] ;  /* 0x000000040a0b7981 */ /* 0x000f28000c2e1900 */
[----:B------:R1:W5:Y:S01]  /*01b0*/  LDG.E.EL R12, desc[UR4][R4.64] ;  /* 0x00000004040c7981 */ /* 0x000362000c2e1900 */
[----:B--2---:R-:W-:-:S06]  /*01c0*/  IMAD.WIDE R2, R0, 0x4, R2 ;  /* 0x0000000400027825 */ /* 0x004fcc00078e0202 */
[----:B------:R-:W5:Y:S01]  /*01d0*/  LDG.E.64 R2, desc[UR4][R2.64] ;  /* 0x0000000402027981 */ /* 0x000f62000c1e1b00 */
[----:B------:R-:W-:Y:S01]  /*01e0*/  HFMA2.MMA R14, -RZ, RZ, 1.625, 0 ;  /* 0x3e800000ff0e7435 */ /* 0x000fe200000001ff */
[----:B-1----:R-:W1:Y:S02]  /*01f0*/  LDC.64 R4, c[0x0][0x238] ;  /* 0x00008e00ff047b82 */ /* 0x002e640000000a00 */
[----:B-1----:R-:W-:-:S04]  /*0200*/  IMAD.WIDE R4, R0, 0x4, R4 ;  /* 0x0000000400047825 */ /* 0x002fc800078e0204 */
[----:B---3--:R-:W-:-:S04]  /*0210*/  FADD R6, R6, 9.9999997473787516356e-06 ;  /* 0x3727c5ac06067421 */ /* 0x008fc80000000000 */
[----:B------:R-:W1:Y:S02]  /*0220*/  MUFU.SQRT R7, R6 ;  /* 0x0000000600077308 */ /* 0x000e640000002000 */
[C---:B-1----:R-:W-:Y:S02]  /*0230*/  FSETP.GT.AND P0, PT, R7.reuse, 8.50705917302346158658e+37, PT ;  /* 0x7e8000000700780b */ /* 0x042fe40003f04000 */
[----:B------:R-:W-:-:S11]  /*0240*/  FSETP.GEU.AND P1, PT, R7, 1.175494350822287508e-38, PT ;  /* 0x008000000700780b */ /* 0x000fd60003f2e000 */
[----:B------:R-:W-:-:S04]  /*0250*/  @P0 FMUL R7, R7, 0.25 ;  /* 0x3e80000007070820 */ /* 0x000fc80000400000 */
[----:B------:R-:W-:-:S06]  /*0260*/  @!P1 FMUL R7, R7, 16777216 ;  /* 0x4b80000007079820 */ /* 0x000fcc0000400000 */
[----:B------:R-:W1:Y:S01]  /*0270*/  MUFU.RCP R7, R7 ;  /* 0x0000000700077308 */ /* 0x000e620000001000 */
[----:B------:R-:W-:Y:S01]  /*0280*/  FSEL R14, R14, 1, P0 ;  /* 0x3f8000000e0e7808 */ /* 0x000fe20000000000 */
[----:B-----5:R-:W-:-:S04]  /*0290*/  FADD R2, R2, -R12 ;  /* 0x8000000c02027221 */ /* 0x020fc80000000000 */
[----:B------:R-:W-:Y:S01]  /*02a0*/  @!P1 FMUL R14, R14, 16777216 ;  /* 0x4b8000000e0e9820 */ /* 0x000fe20000400000 */
[----:B------:R-:W-:-:S03]  /*02b0*/  FADD R3, R3, -R12 ;  /* 0x8000000c03037221 */ /* 0x000fc60000000000 */
[----:B-1----:R-:W-:-:S04]  /*02c0*/  FMUL R14, R7, R14 ;  /* 0x0000000e070e7220 */ /* 0x002fc80000400000 */
[-C--:B------:R-:W-:Y:S01]  /*02d0*/  FMUL R2, R2, R14.reuse ;  /* 0x0000000e02027220 */ /* 0x080fe20000400000 */
[----:B------:R-:W-:-:S03]  /*02e0*/  FMUL R14, R3, R14 ;  /* 0x0000000e030e7220 */ /* 0x000fc60000400000 */
[C-C-:B----4-:R-:W-:Y:S01]  /*02f0*/  FFMA R2, R8.reuse, R2, R11.reuse ;  /* 0x0000000208027223 */ /* 0x150fe2000000000b */
[----:B------:R-:W-:-:S05]  /*0300*/  FFMA R3, R8, R14, R11 ;  /* 0x0000000e08037223 */ /* 0x000fca000000000b */
[----:B------:R-:W-:Y:S01]  /*0310*/  STG.E.64 desc[UR4][R4.64], R2 ;  /* 0x0000000204007986 */ /* 0x000fe2000c101b04 */
[----:B------:R-:W-:Y:S05]  /*0320*/  EXIT ;  /* 0x000000000000794d */ /* 0x000fea0003800000 */
.L_x_0:
[----:B------:R-:W-:-:S00]  /*0330*/  BRA `(.L_x_0) ;  /* 0xfffffffc00fc7947 */ /* 0x000fc0000383ffff */
[----:B------:R-:W-:-:S00]  /*0340*/  NOP ;  /* 0x0000000000007918 */ /* 0x000fc00000000000 */
        /* <DEDUP_REMOVED lines=11> */
.L_x_1:


//--------------------- .nv.global.init           --------------------------
	.section	.nv.global.init,"aw",@progbits
.nv.global.init:
	.type		_$_str,@object
	.size		_$_str,(_$_str_$_2 - _$_str)
_$_str:
        /*0000*/ 	.byte	0x5f, 0x5f, 0x43, 0x55, 0x44, 0x41, 0x5f, 0x46, 0x54, 0x5a, 0x00
	.type		_$_str_$_2,@object
	.size		_$_str_$_2,(.L_1 - _$_str_$_2)
_$_str_$_2:
        /*000b*/ 	.byte	0x5f, 0x5f, 0x43, 0x55, 0x44, 0x41, 0x5f, 0x50, 0x52, 0x45, 0x43, 0x5f, 0x53, 0x51, 0x52, 0x54
        /*001b*/ 	.byte	0x00
.L_1:


//--------------------- .nv.constant0.triton_poi_fused__native_batch_norm_legit_no_training_0 --------------------------
	.section	.nv.constant0.triton_poi_fused__native_batch_norm_legit_no_training_0,"a",@progbits
	.sectionflags	@""
	.align	4
.nv.constant0.triton_poi_fused__native_batch_norm_legit_no_training_0:
	.zero		580
